//
// Generated by NVIDIA NVVM Compiler
//
// Compiler Build ID: CL-36424714
// Cuda compilation tools, release 13.0, V13.0.88
// Based on NVVM 20.0.0
//

.version 9.0
.target sm_100
.address_size 64

	// .globl	_Z12ReduceKerneliPdS_S_S_

.visible .entry _Z12ReduceKerneliPdS_S_S_(
	.param .u32 _Z12ReduceKerneliPdS_S_S__param_0,
	.param .u64 .ptr .align 1 _Z12ReduceKerneliPdS_S_S__param_1,
	.param .u64 .ptr .align 1 _Z12ReduceKerneliPdS_S_S__param_2,
	.param .u64 .ptr .align 1 _Z12ReduceKerneliPdS_S_S__param_3,
	.param .u64 .ptr .align 1 _Z12ReduceKerneliPdS_S_S__param_4
)
{
	.reg .pred 	%p<10>;
	.reg .b32 	%r<30>;
	.reg .b64 	%rd<26>;
	.reg .b64 	%fd<91>;

	ld.param.u32 	%r15, [_Z12ReduceKerneliPdS_S_S__param_0];
	ld.param.u64 	%rd9, [_Z12ReduceKerneliPdS_S_S__param_1];
	ld.param.u64 	%rd10, [_Z12ReduceKerneliPdS_S_S__param_2];
	ld.param.u64 	%rd7, [_Z12ReduceKerneliPdS_S_S__param_3];
	ld.param.u64 	%rd8, [_Z12ReduceKerneliPdS_S_S__param_4];
	cvta.to.global.u64 	%rd1, %rd10;
	cvta.to.global.u64 	%rd2, %rd9;
	setp.lt.s32 	%p1, %r15, 1;
	@%p1 bra 	$L__BB0_12;
	mov.u32 	%r17, %ctaid.x;
	shl.b32 	%r18, %r17, 10;
	mov.u32 	%r19, %tid.x;
	or.b32  	%r20, %r18, %r19;
	cvta.to.global.u64 	%rd11, %rd7;
	cvta.to.global.u64 	%rd12, %rd8;
	mul.lo.s32 	%r1, %r20, %r15;
	mul.wide.s32 	%rd13, %r20, 8;
	add.s64 	%rd3, %rd11, %rd13;
	add.s64 	%rd4, %rd12, %rd13;
	and.b32  	%r2, %r15, 7;
	setp.lt.u32 	%p2, %r15, 8;
	mov.b32 	%r28, 0;
	@%p2 bra 	$L__BB0_4;
	and.b32  	%r28, %r15, 2147483640;
	neg.s32 	%r26, %r28;
	add.s64 	%rd5, %rd2, 32;
	add.s64 	%rd6, %rd1, 32;
	mov.u32 	%r25, %r1;
$L__BB0_3:
	.pragma "nounroll";
	mul.wide.s32 	%rd14, %r25, 8;
	add.s64 	%rd15, %rd5, %rd14;
	add.s64 	%rd16, %rd6, %rd14;
	ld.global.f64 	%fd1, [%rd15+-32];
	ld.global.f64 	%fd2, [%rd3];
	add.f64 	%fd3, %fd1, %fd2;
	st.global.f64 	[%rd3], %fd3;
	ld.global.f64 	%fd4, [%rd16+-32];
	ld.global.f64 	%fd5, [%rd4];
	add.f64 	%fd6, %fd4, %fd5;
	st.global.f64 	[%rd4], %fd6;
	ld.global.f64 	%fd7, [%rd15+-24];
	ld.global.f64 	%fd8, [%rd3];
	add.f64 	%fd9, %fd7, %fd8;
	st.global.f64 	[%rd3], %fd9;
	ld.global.f64 	%fd10, [%rd16+-24];
	ld.global.f64 	%fd11, [%rd4];
	add.f64 	%fd12, %fd10, %fd11;
	st.global.f64 	[%rd4], %fd12;
	ld.global.f64 	%fd13, [%rd15+-16];
	ld.global.f64 	%fd14, [%rd3];
	add.f64 	%fd15, %fd13, %fd14;
	st.global.f64 	[%rd3], %fd15;
	ld.global.f64 	%fd16, [%rd16+-16];
	ld.global.f64 	%fd17, [%rd4];
	add.f64 	%fd18, %fd16, %fd17;
	st.global.f64 	[%rd4], %fd18;
	ld.global.f64 	%fd19, [%rd15+-8];
	ld.global.f64 	%fd20, [%rd3];
	add.f64 	%fd21, %fd19, %fd20;
	st.global.f64 	[%rd3], %fd21;
	ld.global.f64 	%fd22, [%rd16+-8];
	ld.global.f64 	%fd23, [%rd4];
	add.f64 	%fd24, %fd22, %fd23;
	st.global.f64 	[%rd4], %fd24;
	ld.global.f64 	%fd25, [%rd15];
	ld.global.f64 	%fd26, [%rd3];
	add.f64 	%fd27, %fd25, %fd26;
	st.global.f64 	[%rd3], %fd27;
	ld.global.f64 	%fd28, [%rd16];
	ld.global.f64 	%fd29, [%rd4];
	add.f64 	%fd30, %fd28, %fd29;
	st.global.f64 	[%rd4], %fd30;
	ld.global.f64 	%fd31, [%rd15+8];
	ld.global.f64 	%fd32, [%rd3];
	add.f64 	%fd33, %fd31, %fd32;
	st.global.f64 	[%rd3], %fd33;
	ld.global.f64 	%fd34, [%rd16+8];
	ld.global.f64 	%fd35, [%rd4];
	add.f64 	%fd36, %fd34, %fd35;
	st.global.f64 	[%rd4], %fd36;
	ld.global.f64 	%fd37, [%rd15+16];
	ld.global.f64 	%fd38, [%rd3];
	add.f64 	%fd39, %fd37, %fd38;
	st.global.f64 	[%rd3], %fd39;
	ld.global.f64 	%fd40, [%rd16+16];
	ld.global.f64 	%fd41, [%rd4];
	add.f64 	%fd42, %fd40, %fd41;
	st.global.f64 	[%rd4], %fd42;
	ld.global.f64 	%fd43, [%rd15+24];
	ld.global.f64 	%fd44, [%rd3];
	add.f64 	%fd45, %fd43, %fd44;
	st.global.f64 	[%rd3], %fd45;
	ld.global.f64 	%fd46, [%rd16+24];
	ld.global.f64 	%fd47, [%rd4];
	add.f64 	%fd48, %fd46, %fd47;
	st.global.f64 	[%rd4], %fd48;
	add.s32 	%r26, %r26, 8;
	add.s32 	%r25, %r25, 8;
	setp.ne.s32 	%p3, %r26, 0;
	@%p3 bra 	$L__BB0_3;
$L__BB0_4:
	setp.eq.s32 	%p4, %r2, 0;
	@%p4 bra 	$L__BB0_12;
	and.b32  	%r10, %r15, 3;
	setp.lt.u32 	%p5, %r2, 4;
	@%p5 bra 	$L__BB0_7;
	add.s32 	%r21, %r28, %r1;
	mul.wide.s32 	%rd17, %r21, 8;
	add.s64 	%rd18, %rd2, %rd17;
	ld.global.f64 	%fd49, [%rd18];
	ld.global.f64 	%fd50, [%rd3];
	add.f64 	%fd51, %fd49, %fd50;
	st.global.f64 	[%rd3], %fd51;
	add.s64 	%rd19, %rd1, %rd17;
	ld.global.f64 	%fd52, [%rd19];
	ld.global.f64 	%fd53, [%rd4];
	add.f64 	%fd54, %fd52, %fd53;
	st.global.f64 	[%rd4], %fd54;
	ld.global.f64 	%fd55, [%rd18+8];
	ld.global.f64 	%fd56, [%rd3];
	add.f64 	%fd57, %fd55, %fd56;
	st.global.f64 	[%rd3], %fd57;
	ld.global.f64 	%fd58, [%rd19+8];
	ld.global.f64 	%fd59, [%rd4];
	add.f64 	%fd60, %fd58, %fd59;
	st.global.f64 	[%rd4], %fd60;
	ld.global.f64 	%fd61, [%rd18+16];
	ld.global.f64 	%fd62, [%rd3];
	add.f64 	%fd63, %fd61, %fd62;
	st.global.f64 	[%rd3], %fd63;
	ld.global.f64 	%fd64, [%rd19+16];
	ld.global.f64 	%fd65, [%rd4];
	add.f64 	%fd66, %fd64, %fd65;
	st.global.f64 	[%rd4], %fd66;
	ld.global.f64 	%fd67, [%rd18+24];
	ld.global.f64 	%fd68, [%rd3];
	add.f64 	%fd69, %fd67, %fd68;
	st.global.f64 	[%rd3], %fd69;
	ld.global.f64 	%fd70, [%rd19+24];
	ld.global.f64 	%fd71, [%rd4];
	add.f64 	%fd72, %fd70, %fd71;
	st.global.f64 	[%rd4], %fd72;
	add.s32 	%r28, %r28, 4;
$L__BB0_7:
	setp.eq.s32 	%p6, %r10, 0;
	@%p6 bra 	$L__BB0_12;
	setp.eq.s32 	%p7, %r10, 1;
	@%p7 bra 	$L__BB0_10;
	add.s32 	%r22, %r28, %r1;
	mul.wide.s32 	%rd20, %r22, 8;
	add.s64 	%rd21, %rd2, %rd20;
	ld.global.f64 	%fd73, [%rd21];
	ld.global.f64 	%fd74, [%rd3];
	add.f64 	%fd75, %fd73, %fd74;
	st.global.f64 	[%rd3], %fd75;
	add.s64 	%rd22, %rd1, %rd20;
	ld.global.f64 	%fd76, [%rd22];
	ld.global.f64 	%fd77, [%rd4];
	add.f64 	%fd78, %fd76, %fd77;
	st.global.f64 	[%rd4], %fd78;
	ld.global.f64 	%fd79, [%rd21+8];
	ld.global.f64 	%fd80, [%rd3];
	add.f64 	%fd81, %fd79, %fd80;
	st.global.f64 	[%rd3], %fd81;
	ld.global.f64 	%fd82, [%rd22+8];
	ld.global.f64 	%fd83, [%rd4];
	add.f64 	%fd84, %fd82, %fd83;
	st.global.f64 	[%rd4], %fd84;
	add.s32 	%r28, %r28, 2;
$L__BB0_10:
	and.b32  	%r23, %r15, 1;
	setp.eq.b32 	%p8, %r23, 1;
	not.pred 	%p9, %p8;
	@%p9 bra 	$L__BB0_12;
	add.s32 	%r24, %r28, %r1;
	mul.wide.s32 	%rd23, %r24, 8;
	add.s64 	%rd24, %rd2, %rd23;
	ld.global.f64 	%fd85, [%rd24];
	ld.global.f64 	%fd86, [%rd3];
	add.f64 	%fd87, %fd85, %fd86;
	st.global.f64 	[%rd3], %fd87;
	add.s64 	%rd25, %rd1, %rd23;
	ld.global.f64 	%fd88, [%rd25];
	ld.global.f64 	%fd89, [%rd4];
	add.f64 	%fd90, %fd88, %fd89;
	st.global.f64 	[%rd4], %fd90;
$L__BB0_12:
	ret;

}


// ===== COMPILED SASS (sm_100) =====

	.target	sm_100

	.elftype	@"ET_EXEC"


//--------------------- .note.nv.tkinfo           --------------------------
	.section	.note.nv.tkinfo,"",@"SHT_NOTE"
	.sectionflags	@"SHF_NOTE_NV_TKINFO"
	.tkinfo
        /*0018*/ 	.word	0x00000002
        /*0030*/ 	.string	""
        /*0030*/ 	.string	"ptxas"
        /*0030*/ 	.string	"Cuda compilation tools, release 13.0, V13.0.88"
        /*0030*/ 	.string	"Build cuda_13.0.r13.0/compiler.36424714_0"
        /*0030*/ 	.string	"-arch sm_100 -m 64 "



//--------------------- .note.nv.cuinfo           --------------------------
	.section	.note.nv.cuinfo,"",@"SHT_NOTE"
	.sectionflags	@"SHF_NOTE_NV_CUINFO"
        /*0018*/ 	.short	0x0002
        /*001a*/ 	.short	0x0064
        /*001c*/ 	.short	0x0082
	.zero		2


//--------------------- .nv.info                  --------------------------
	.section	.nv.info,"",@"SHT_CUDA_INFO"
	.align	4


	//----- nvinfo : EIATTR_REGCOUNT
	.align		4
        /*0000*/ 	.byte	0x04, 0x2f
        /*0002*/ 	.short	(.L_1 - .L_0)
	.align		4
.L_0:
        /*0004*/ 	.word	index@(_Z12ReduceKerneliPdS_S_S_)
        /*0008*/ 	.word	0x0000001c


	//----- nvinfo : EIATTR_FRAME_SIZE
	.align		4
.L_1:
        /*000c*/ 	.byte	0x04, 0x11
        /*000e*/ 	.short	(.L_3 - .L_2)
	.align		4
.L_2:
        /*0010*/ 	.word	index@(_Z12ReduceKerneliPdS_S_S_)
        /*0014*/ 	.word	0x00000000


	//----- nvinfo : EIATTR_MIN_STACK_SIZE
	.align		4
.L_3:
        /*0018*/ 	.byte	0x04, 0x12
        /*001a*/ 	.short	(.L_5 - .L_4)
	.align		4
.L_4:
        /*001c*/ 	.word	index@(_Z12ReduceKerneliPdS_S_S_)
        /*0020*/ 	.word	0x00000000
.L_5:


//--------------------- .nv.compat                --------------------------
	.section	.nv.compat,"",@"SHT_CUDA_COMPAT_INFO"
	.align	4
        /*0000*/ 	.byte	0x02, 0x09, 0x00, 0x00, 0x02, 0x02, 0x01, 0x00, 0x02, 0x05, 0x05, 0x00, 0x03, 0x07, 0x01, 0x01
        /*0010*/ 	.byte	0x02, 0x03, 0x00, 0x00, 0x02, 0x06, 0x01, 0x00, 0x04, 0x0b, 0x08, 0x00, 0x01, 0x00, 0x00, 0x00
        /*0020*/ 	.byte	0x00, 0x00, 0x00, 0x00


//--------------------- .nv.info._Z12ReduceKerneliPdS_S_S_ --------------------------
	.section	.nv.info._Z12ReduceKerneliPdS_S_S_,"",@"SHT_CUDA_INFO"
	.sectionflags	@""
	.align	4


	//----- nvinfo : EIATTR_CUDA_API_VERSION
	.align		4
        /*0000*/ 	.byte	0x04, 0x37
        /*0002*/ 	.short	(.L_7 - .L_6)
.L_6:
        /*0004*/ 	.word	0x00000082


	//----- nvinfo : EIATTR_KPARAM_INFO
	.align		4
.L_7:
        /*0008*/ 	.byte	0x04, 0x17
        /*000a*/ 	.short	(.L_9 - .L_8)
.L_8:
        /*000c*/ 	.word	0x00000000
        /*0010*/ 	.short	0x0004
        /*0012*/ 	.short	0x0020
        /*0014*/ 	.byte	0x00, 0xf5, 0x21, 0x00


	//----- nvinfo : EIATTR_KPARAM_INFO
	.align		4
.L_9:
        /*0018*/ 	.byte	0x04, 0x17
        /*001a*/ 	.short	(.L_11 - .L_10)
.L_10:
        /*001c*/ 	.word	0x00000000
        /*0020*/ 	.short	0x0003
        /*0022*/ 	.short	0x0018
        /*0024*/ 	.byte	0x00, 0xf5, 0x21, 0x00


	//----- nvinfo : EIATTR_KPARAM_INFO
	.align		4
.L_11:
        /*0028*/ 	.byte	0x04, 0x17
        /*002a*/ 	.short	(.L_13 - .L_12)
.L_12:
        /*002c*/ 	.word	0x00000000
        /*0030*/ 	.short	0x0002
        /*0032*/ 	.short	0x0010
        /*0034*/ 	.byte	0x00, 0xf5, 0x21, 0x00


	//----- nvinfo : EIATTR_KPARAM_INFO
	.align		4
.L_13:
        /*0038*/ 	.byte	0x04, 0x17
        /*003a*/ 	.short	(.L_15 - .L_14)
.L_14:
        /*003c*/ 	.word	0x00000000
        /*0040*/ 	.short	0x0001
        /*0042*/ 	.short	0x0008
        /*0044*/ 	.byte	0x00, 0xf5, 0x21, 0x00


	//----- nvinfo : EIATTR_KPARAM_INFO
	.align		4
.L_15:
        /*0048*/ 	.byte	0x04, 0x17
        /*004a*/ 	.short	(.L_17 - .L_16)
.L_16:
        /*004c*/ 	.word	0x00000000
        /*0050*/ 	.short	0x0000
        /*0052*/ 	.short	0x0000
        /*0054*/ 	.byte	0x00, 0xf0, 0x11, 0x00


	//----- nvinfo : EIATTR_SPARSE_MMA_MASK
	.align		4
.L_17:
        /*0058*/ 	.byte	0x03, 0x50
        /*005a*/ 	.short	0x0000


	//----- nvinfo : EIATTR_MAXREG_COUNT
	.align		4
        /*005c*/ 	.byte	0x03, 0x1b
        /*005e*/ 	.short	0x00ff


	//----- nvinfo : EIATTR_MERCURY_ISA_VERSION
	.align		4
        /*0060*/ 	.byte	0x03, 0x5f
        /*0062*/ 	.short	0x0101


	//----- nvinfo : EIATTR_VRC_CTA_INIT_COUNT
	.align		4
        /*0064*/ 	.byte	0x02, 0x4a
	.zero		1
	.zero		1


	//----- nvinfo : EIATTR_EXIT_INSTR_OFFSETS
	.align		4
        /*0068*/ 	.byte	0x04, 0x1c
        /*006a*/ 	.short	(.L_19 - .L_18)


	//   ....[0]....
.L_18:
        /*006c*/ 	.word	0x00000030


	//   ....[1]....
        /*0070*/ 	.word	0x00000660


	//   ....[2]....
        /*0074*/ 	.word	0x00000910


	//   ....[3]....
        /*0078*/ 	.word	0x00000ac0


	//   ....[4]....
        /*007c*/ 	.word	0x00000ba0


	//----- nvinfo : EIATTR_CBANK_PARAM_SIZE
	.align		4
.L_19:
        /*0080*/ 	.byte	0x03, 0x19
        /*0082*/ 	.short	0x0028


	//----- nvinfo : EIATTR_PARAM_CBANK
	.align		4
        /*0084*/ 	.byte	0x04, 0x0a
        /*0086*/ 	.short	(.L_21 - .L_20)
	.align		4
.L_20:
        /*0088*/ 	.word	index@(.nv.constant0._Z12ReduceKerneliPdS_S_S_)
        /*008c*/ 	.short	0x0380
        /*008e*/ 	.short	0x0028


	//----- nvinfo : EIATTR_SW_WAR
	.align		4
.L_21:
        /*0090*/ 	.byte	0x04, 0x36
        /*0092*/ 	.short	(.L_23 - .L_22)
.L_22:
        /*0094*/ 	.word	0x00000008
.L_23:


//--------------------- .nv.callgraph             --------------------------
	.section	.nv.callgraph,"",@"SHT_CUDA_CALLGRAPH"
	.align	4
	.sectionentsize	8
	.align		4
        /*0000*/ 	.word	0x00000000
	.align		4
        /*0004*/ 	.word	0xffffffff
	.align		4
        /*0008*/ 	.word	0x00000000
	.align		4
        /*000c*/ 	.word	0xfffffffe
	.align		4
        /*0010*/ 	.word	0x00000000
	.align		4
        /*0014*/ 	.word	0xfffffffd
	.align		4
        /*0018*/ 	.word	0x00000000
	.align		4
        /*001c*/ 	.word	0xfffffffc


//--------------------- .text._Z12ReduceKerneliPdS_S_S_ --------------------------
	.section	.text._Z12ReduceKerneliPdS_S_S_,"ax",@progbits
	.align	128
        .global         _Z12ReduceKerneliPdS_S_S_
        .type           _Z12ReduceKerneliPdS_S_S_,@function
        .size           _Z12ReduceKerneliPdS_S_S_,(.L_x_5 - _Z12ReduceKerneliPdS_S_S_)
        .other          _Z12ReduceKerneliPdS_S_S_,@"STO_CUDA_ENTRY STV_DEFAULT"
_Z12ReduceKerneliPdS_S_S_:
.text._Z12ReduceKerneliPdS_S_S_:
[----:B------:R-:W-:Y:S08]  /*0000*/  LDC R1, c[0x0][0x37c] ;  /* 0x0000df00ff017b82 */ /* 0x000ff00000000800 */
[----:B------:R-:W0:Y:S02]  /*0010*/  LDC R0, c[0x0][0x380] ;  /* 0x0000e000ff007b82 */ /* 0x000e240000000800 */
[----:B0-----:R-:W-:-:S13]  /*0020*/  ISETP.GE.AND P0, PT, R0, 0x1, PT ;  /* 0x000000010000780c */ /* 0x001fda0003f06270 */
[----:B------:R-:W-:Y:S05]  /*0030*/  @!P0 EXIT ;  /* 0x000000000000894d */ /* 0x000fea0003800000 */
[----:B------:R-:W0:Y:S01]  /*0040*/  S2R R9, SR_TID.X ;  /* 0x0000000000097919 */ /* 0x000e220000002100 */
[----:B------:R-:W1:Y:S01]  /*0050*/  S2UR UR4, SR_CTAID.X ;  /* 0x00000000000479c3 */ /* 0x000e620000002500 */
[C---:B------:R-:W-:Y:S01]  /*0060*/  ISETP.GE.U32.AND P1, PT, R0.reuse, 0x8, PT ;  /* 0x000000080000780c */ /* 0x040fe20003f26070 */
[----:B------:R-:W2:Y:S01]  /*0070*/  LDCU.64 UR8, c[0x0][0x358] ;  /* 0x00006b00ff0877ac */ /* 0x000ea20008000a00 */
[----:B------:R-:W-:Y:S01]  /*0080*/  LOP3.LUT R20, R0, 0x7, RZ, 0xc0, !PT ;  /* 0x0000000700147812 */ /* 0x000fe200078ec0ff */
[----:B------:R-:W-:-:S03]  /*0090*/  IMAD.MOV.U32 R8, RZ, RZ, RZ ;  /* 0x000000ffff087224 */ /* 0x000fc600078e00ff */
[----:B------:R-:W-:Y:S01]  /*00a0*/  ISETP.NE.AND P0, PT, R20, RZ, PT ;  /* 0x000000ff1400720c */ /* 0x000fe20003f05270 */
[----:B------:R-:W3:Y:S08]  /*00b0*/  LDC.64 R2, c[0x0][0x398] ;  /* 0x0000e600ff027b82 */ /* 0x000ef00000000a00 */
[----:B------:R-:W4:Y:S01]  /*00c0*/  LDC.64 R4, c[0x0][0x3a0] ;  /* 0x0000e800ff047b82 */ /* 0x000f220000000a00 */
[----:B-1----:R-:W-:-:S06]  /*00d0*/  USHF.L.U32 UR4, UR4, 0xa, URZ ;  /* 0x0000000a04047899 */ /* 0x002fcc00080006ff */
[----:B0-----:R-:W-:-:S05]  /*00e0*/  LOP3.LUT R9, R9, UR4, RZ, 0xfc, !PT ;  /* 0x0000000409097c12 */ /* 0x001fca000f8efcff */
[----:B---3--:R-:W-:-:S04]  /*00f0*/  IMAD.WIDE R2, R9, 0x8, R2 ;  /* 0x0000000809027825 */ /* 0x008fc800078e0202 */
[----:B----4-:R-:W-:-:S04]  /*0100*/  IMAD.WIDE R4, R9, 0x8, R4 ;  /* 0x0000000809047825 */ /* 0x010fc800078e0204 */
[----:B------:R-:W-:Y:S01]  /*0110*/  IMAD R9, R9, R0, RZ ;  /* 0x0000000009097224 */ /* 0x000fe200078e02ff */
[----:B--2---:R-:W-:Y:S06]  /*0120*/  @!P1 BRA `(.L_x_0) ;  /* 0x00000004004c9947 */ /* 0x004fec0003800000 */
[----:B------:R-:W0:Y:S01]  /*0130*/  LDCU.64 UR6, c[0x0][0x388] ;  /* 0x00007100ff0677ac */ /* 0x000e220008000a00 */
[----:B------:R-:W-:Y:S01]  /*0140*/  LOP3.LUT R8, R0, 0x7ffffff8, RZ, 0xc0, !PT ;  /* 0x7ffffff800087812 */ /* 0x000fe200078ec0ff */
[----:B------:R-:W-:Y:S01]  /*0150*/  IMAD.MOV.U32 R12, RZ, RZ, R9 ;  /* 0x000000ffff0c7224 */ /* 0x000fe200078e0009 */
[----:B------:R-:W1:Y:S02]  /*0160*/  LDCU.64 UR4, c[0x0][0x390] ;  /* 0x00007200ff0477ac */ /* 0x000e640008000a00 */
[----:B------:R-:W-:Y:S01]  /*0170*/  IADD3 R13, PT, PT, -R8, RZ, RZ ;  /* 0x000000ff080d7210 */ /* 0x000fe20007ffe1ff */
[----:B0-----:R-:W-:Y:S02]  /*0180*/  UIADD3 UR6, UP0, UPT, UR6, 0x20, URZ ;  /* 0x0000002006067890 */ /* 0x001fe4000ff1e0ff */
[----:B-1----:R-:W-:Y:S02]  /*0190*/  UIADD3 UR4, UP1, UPT, UR4, 0x20, URZ ;  /* 0x0000002004047890 */ /* 0x002fe4000ff3e0ff */
[----:B------:R-:W-:-:S02]  /*01a0*/  UIADD3.X UR7, UPT, UPT, URZ, UR7, URZ, UP0, !UPT ;  /* 0x00000007ff077290 */ /* 0x000fc400087fe4ff */
[----:B------:R-:W-:-:S12]  /*01b0*/  UIADD3.X UR5, UPT, UPT, URZ, UR5, URZ, UP1, !UPT ;  /* 0x00000005ff057290 */ /* 0x000fd80008ffe4ff */
.L_x_1:
[----:B------:R-:W-:Y:S01]  /*01c0*/  MOV R7, UR7 ;  /* 0x0000000700077c02 */ /* 0x000fe20008000f00 */
[----:B------:R-:W-:Y:S01]  /*01d0*/  IMAD.U32 R6, RZ, RZ, UR6 ;  /* 0x00000006ff067e24 */ /* 0x000fe2000f8e00ff */
[----:B0-----:R-:W2:Y:S03]  /*01e0*/  LDG.E.64 R14, desc[UR8][R2.64] ;  /* 0x00000008020e7981 */ /* 0x001ea6000c1e1b00 */
[----:B------:R-:W-:-:S05]  /*01f0*/  IMAD.WIDE R6, R12, 0x8, R6 ;  /* 0x000000080c067825 */ /* 0x000fca00078e0206 */
[----:B------:R-:W2:Y:S01]  /*0200*/  LDG.E.64 R10, desc[UR8][R6.64+-0x20] ;  /* 0xffffe008060a7981 */ /* 0x000ea2000c1e1b00 */
[----:B------:R-:W-:Y:S01]  /*0210*/  MOV R17, UR5 ;  /* 0x0000000500117c02 */ /* 0x000fe20008000f00 */
[----:B------:R-:W-:Y:S01]  /*0220*/  IMAD.U32 R16, RZ, RZ, UR4 ;  /* 0x00000004ff107e24 */ /* 0x000fe2000f8e00ff */
[----:B--2---:R-:W-:-:S03]  /*0230*/  DADD R14, R10, R14 ;  /* 0x000000000a0e7229 */ /* 0x004fc6000000000e */
[----:B------:R-:W-:-:S04]  /*0240*/  IMAD.WIDE R10, R12, 0x8, R16 ;  /* 0x000000080c0a7825 */ /* 0x000fc800078e0210 */
[----:B------:R0:W-:Y:S04]  /*0250*/  STG.E.64 desc[UR8][R2.64], R14 ;  /* 0x0000000e02007986 */ /* 0x0001e8000c101b08 */
[----:B------:R-:W2:Y:S04]  /*0260*/  LDG.E.64 R18, desc[UR8][R4.64] ;  /* 0x0000000804127981 */ /* 0x000ea8000c1e1b00 */
[----:B------:R-:W2:Y:S02]  /*0270*/  LDG.E.64 R16, desc[UR8][R10.64+-0x20] ;  /* 0xffffe0080a107981 */ /* 0x000ea4000c1e1b00 */
[----:B--2---:R-:W-:-:S07]  /*0280*/  DADD R16, R16, R18 ;  /* 0x0000000010107229 */ /* 0x004fce0000000012 */
[----:B------:R1:W-:Y:S04]  /*0290*/  STG.E.64 desc[UR8][R4.64], R16 ;  /* 0x0000001004007986 */ /* 0x0003e8000c101b08 */
[----:B------:R-:W2:Y:S04]  /*02a0*/  LDG.E.64 R18, desc[UR8][R6.64+-0x18] ;  /* 0xffffe80806127981 */ /* 0x000ea8000c1e1b00 */
[----:B------:R-:W2:Y:S02]  /*02b0*/  LDG.E.64 R22, desc[UR8][R2.64] ;  /* 0x0000000802167981 */ /* 0x000ea4000c1e1b00 */
[----:B--2---:R-:W-:-:S07]  /*02c0*/  DADD R18, R18, R22 ;  /* 0x0000000012127229 */ /* 0x004fce0000000016 */
[----:B------:R2:W-:Y:S04]  /*02d0*/  STG.E.64 desc[UR8][R2.64], R18 ;  /* 0x0000001202007986 */ /* 0x0005e8000c101b08 */
[----:B------:R-:W3:Y:S04]  /*02e0*/  LDG.E.64 R22, desc[UR8][R10.64+-0x18] ;  /* 0xffffe8080a167981 */ /* 0x000ee8000c1e1b00 */
[----:B------:R-:W3:Y:S02]  /*02f0*/  LDG.E.64 R24, desc[UR8][R4.64] ;  /* 0x0000000804187981 */ /* 0x000ee4000c1e1b00 */
[----:B---3--:R-:W-:-:S07]  /*0300*/  DADD R22, R22, R24 ;  /* 0x0000000016167229 */ /* 0x008fce0000000018 */
[----:B------:R3:W-:Y:S04]  /*0310*/  STG.E.64 desc[UR8][R4.64], R22 ;  /* 0x0000001604007986 */ /* 0x0007e8000c101b08 */
[----:B0-----:R-:W4:Y:S04]  /*0320*/  LDG.E.64 R14, desc[UR8][R6.64+-0x10] ;  /* 0xfffff008060e7981 */ /* 0x001f28000c1e1b00 */
[----:B------:R-:W4:Y:S02]  /*0330*/  LDG.E.64 R24, desc[UR8][R2.64] ;  /* 0x0000000802187981 */ /* 0x000f24000c1e1b00 */
[----:B----4-:R-:W-:-:S07]  /*0340*/  DADD R14, R14, R24 ;  /* 0x000000000e0e7229 */ /* 0x010fce0000000018 */
[----:B------:R0:W-:Y:S04]  /*0350*/  STG.E.64 desc[UR8][R2.64], R14 ;  /* 0x0000000e02007986 */ /* 0x0001e8000c101b08 */
[----:B-1----:R-:W4:Y:S04]  /*0360*/  LDG.E.64 R16, desc[UR8][R10.64+-0x10] ;  /* 0xfffff0080a107981 */ /* 0x002f28000c1e1b00 */
[----:B------:R-:W4:Y:S02]  /*0370*/  LDG.E.64 R24, desc[UR8][R4.64] ;  /* 0x0000000804187981 */ /* 0x000f24000c1e1b00 */
[----:B----4-:R-:W-:-:S07]  /*0380*/  DADD R16, R16, R24 ;  /* 0x0000000010107229 */ /* 0x010fce0000000018 */
[----:B------:R1:W-:Y:S04]  /*0390*/  STG.E.64 desc[UR8][R4.64], R16 ;  /* 0x0000001004007986 */ /* 0x0003e8000c101b08 */
[----:B--2---:R-:W2:Y:S04]  /*03a0*/  LDG.E.64 R18, desc[UR8][R6.64+-0x8] ;  /* 0xfffff80806127981 */ /* 0x004ea8000c1e1b00 */
[----:B------:R-:W2:Y:S02]  /*03b0*/  LDG.E.64 R24, desc[UR8][R2.64] ;  /* 0x0000000802187981 */ /* 0x000ea4000c1e1b00 */
[----:B--2---:R-:W-:-:S07]  /*03c0*/  DADD R18, R18, R24 ;  /* 0x0000000012127229 */ /* 0x004fce0000000018 */
[----:B------:R2:W-:Y:S04]  /*03d0*/  STG.E.64 desc[UR8][R2.64], R18 ;  /* 0x0000001202007986 */ /* 0x0005e8000c101b08 */
[----:B---3--:R-:W3:Y:S04]  /*03e0*/  LDG.E.64 R22, desc[UR8][R10.64+-0x8] ;  /* 0xfffff8080a167981 */ /* 0x008ee8000c1e1b00 */
        /* <DEDUP_REMOVED lines=28> */
[----:B------:R-:W2:Y:S01]  /*05b0*/  LDG.E.64 R24, desc[UR8][R2.64] ;  /* 0x0000000802187981 */ /* 0x000ea2000c1e1b00 */
[----:B------:R-:W-:Y:S01]  /*05c0*/  VIADD R13, R13, 0x8 ;  /* 0x000000080d0d7836 */ /* 0x000fe20000000000 */
[----:B--2---:R-:W-:-:S07]  /*05d0*/  DADD R18, R18, R24 ;  /* 0x0000000012127229 */ /* 0x004fce0000000018 */
[----:B------:R0:W-:Y:S04]  /*05e0*/  STG.E.64 desc[UR8][R2.64], R18 ;  /* 0x0000001202007986 */ /* 0x0001e8000c101b08 */
[----:B---3--:R-:W2:Y:S04]  /*05f0*/  LDG.E.64 R22, desc[UR8][R10.64+0x18] ;  /* 0x000018080a167981 */ /* 0x008ea8000c1e1b00 */
[----:B------:R-:W2:Y:S01]  /*0600*/  LDG.E.64 R24, desc[UR8][R4.64] ;  /* 0x0000000804187981 */ /* 0x000ea2000c1e1b00 */
[----:B------:R-:W-:Y:S02]  /*0610*/  ISETP.NE.AND P1, PT, R13, RZ, PT ;  /* 0x000000ff0d00720c */ /* 0x000fe40003f25270 */
[----:B------:R-:W-:Y:S01]  /*0620*/  IADD3 R12, PT, PT, R12, 0x8, RZ ;  /* 0x000000080c0c7810 */ /* 0x000fe20007ffe0ff */
[----:B--2---:R-:W-:-:S07]  /*0630*/  DADD R22, R22, R24 ;  /* 0x0000000016167229 */ /* 0x004fce0000000018 */
[----:B------:R0:W-:Y:S03]  /*0640*/  STG.E.64 desc[UR8][R4.64], R22 ;  /* 0x0000001604007986 */ /* 0x0001e6000c101b08 */
[----:B------:R-:W-:Y:S05]  /*0650*/  @P1 BRA `(.L_x_1) ;  /* 0xfffffff800d81947 */ /* 0x000fea000383ffff */
.L_x_0:
[----:B------:R-:W-:Y:S05]  /*0660*/  @!P0 EXIT ;  /* 0x000000000000894d */ /* 0x000fea0003800000 */
[----:B------:R-:W-:Y:S02]  /*0670*/  ISETP.GE.U32.AND P0, PT, R20, 0x4, PT ;  /* 0x000000041400780c */ /* 0x000fe40003f06070 */
[----:B------:R-:W-:-:S04]  /*0680*/  LOP3.LUT R21, R0, 0x3, RZ, 0xc0, !PT ;  /* 0x0000000300157812 */ /* 0x000fc800078ec0ff */
[----:B------:R-:W-:-:S07]  /*0690*/  ISETP.NE.AND P1, PT, R21, RZ, PT ;  /* 0x000000ff1500720c */ /* 0x000fce0003f25270 */
[----:B------:R-:W-:Y:S06]  /*06a0*/  @!P0 BRA `(.L_x_2) ;  /* 0x0000000000988947 */ /* 0x000fec0003800000 */
[----:B------:R-:W1:Y:S01]  /*06b0*/  LDC.64 R6, c[0x0][0x388] ;  /* 0x0000e200ff067b82 */ /* 0x000e620000000a00 */
[----:B0-----:R-:W-:Y:S01]  /*06c0*/  IMAD.IADD R17, R9, 0x1, R8 ;  /* 0x0000000109117824 */ /* 0x001fe200078e0208 */
[----:B------:R-:W2:Y:S06]  /*06d0*/  LDG.E.64 R12, desc[UR8][R2.64] ;  /* 0x00000008020c7981 */ /* 0x000eac000c1e1b00 */
[----:B------:R-:W0:Y:S01]  /*06e0*/  LDC.64 R14, c[0x0][0x390] ;  /* 0x0000e400ff0e7b82 */ /* 0x000e220000000a00 */
[----:B-1----:R-:W-:-:S05]  /*06f0*/  IMAD.WIDE R6, R17, 0x8, R6 ;  /* 0x0000000811067825 */ /* 0x002fca00078e0206 */
[----:B------:R-:W2:Y:S02]  /*0700*/  LDG.E.64 R10, desc[UR8][R6.64] ;  /* 0x00000008060a7981 */ /* 0x000ea4000c1e1b00 */
[----:B--2---:R-:W-:Y:S01]  /*0710*/  DADD R12, R10, R12 ;  /* 0x000000000a0c7229 */ /* 0x004fe2000000000c */
[----:B0-----:R-:W-:-:S06]  /*0720*/  IMAD.WIDE R10, R17, 0x8, R14 ;  /* 0x00000008110a7825 */ /* 0x001fcc00078e020e */
        /* <DEDUP_REMOVED lines=17> */
[----:B-1----:R-:W5:Y:S04]  /*0840*/  LDG.E.64 R14, desc[UR8][R10.64+0x10] ;  /* 0x000010080a0e7981 */ /* 0x002f68000c1e1b00 */
[----:B------:R-:W5:Y:S02]  /*0850*/  LDG.E.64 R22, desc[UR8][R4.64] ;  /* 0x0000000804167981 */ /* 0x000f64000c1e1b00 */
[----:B-----5:R-:W-:-:S07]  /*0860*/  DADD R14, R14, R22 ;  /* 0x000000000e0e7229 */ /* 0x020fce0000000016 */
[----:B------:R4:W-:Y:S04]  /*0870*/  STG.E.64 desc[UR8][R4.64], R14 ;  /* 0x0000000e04007986 */ /* 0x0009e8000c101b08 */
[----:B--2---:R-:W2:Y:S04]  /*0880*/  LDG.E.64 R16, desc[UR8][R6.64+0x18] ;  /* 0x0000180806107981 */ /* 0x004ea8000c1e1b00 */
[----:B------:R-:W2:Y:S02]  /*0890*/  LDG.E.64 R22, desc[UR8][R2.64] ;  /* 0x0000000802167981 */ /* 0x000ea4000c1e1b00 */
[----:B--2---:R-:W-:-:S07]  /*08a0*/  DADD R16, R16, R22 ;  /* 0x0000000010107229 */ /* 0x004fce0000000016 */
[----:B------:R4:W-:Y:S04]  /*08b0*/  STG.E.64 desc[UR8][R2.64], R16 ;  /* 0x0000001002007986 */ /* 0x0009e8000c101b08 */
[----:B---3--:R-:W2:Y:S04]  /*08c0*/  LDG.E.64 R18, desc[UR8][R10.64+0x18] ;  /* 0x000018080a127981 */ /* 0x008ea8000c1e1b00 */
[----:B------:R-:W2:Y:S01]  /*08d0*/  LDG.E.64 R22, desc[UR8][R4.64] ;  /* 0x0000000804167981 */ /* 0x000ea2000c1e1b00 */
[----:B------:R-:W-:Y:S01]  /*08e0*/  IADD3 R8, PT, PT, R8, 0x4, RZ ;  /* 0x0000000408087810 */ /* 0x000fe20007ffe0ff */
[----:B--2---:R-:W-:-:S07]  /*08f0*/  DADD R18, R18, R22 ;  /* 0x0000000012127229 */ /* 0x004fce0000000016 */
[----:B------:R4:W-:Y:S04]  /*0900*/  STG.E.64 desc[UR8][R4.64], R18 ;  /* 0x0000001204007986 */ /* 0x0009e8000c101b08 */
.L_x_2:
[----:B------:R-:W-:Y:S05]  /*0910*/  @!P1 EXIT ;  /* 0x000000000000994d */ /* 0x000fea0003800000 */
[----:B------:R-:W-:Y:S02]  /*0920*/  ISETP.NE.AND P0, PT, R21, 0x1, PT ;  /* 0x000000011500780c */ /* 0x000fe40003f05270 */
[----:B------:R-:W-:-:S04]  /*0930*/  LOP3.LUT R0, R0, 0x1, RZ, 0xc0, !PT ;  /* 0x0000000100007812 */ /* 0x000fc800078ec0ff */
[----:B------:R-:W-:-:S07]  /*0940*/  ISETP.NE.U32.AND P1, PT, R0, 0x1, PT ;  /* 0x000000010000780c */ /* 0x000fce0003f25070 */
[----:B------:R-:W-:Y:S06]  /*0950*/  @!P0 BRA `(.L_x_3) ;  /* 0x0000000000588947 */ /* 0x000fec0003800000 */
[----:B------:R-:W0:Y:S01]  /*0960*/  LDC.64 R6, c[0x0][0x388] ;  /* 0x0000e200ff067b82 */ /* 0x000e220000000a00 */
[----:B------:R-:W-:Y:S01]  /*0970*/  IMAD.IADD R21, R9, 0x1, R8 ;  /* 0x0000000109157824 */ /* 0x000fe200078e0208 */
[----:B------:R-:W2:Y:S06]  /*0980*/  LDG.E.64 R10, desc[UR8][R2.64] ;  /* 0x00000008020a7981 */ /* 0x000eac000c1e1b00 */
[----:B----4-:R-:W1:Y:S01]  /*0990*/  LDC.64 R12, c[0x0][0x390] ;  /* 0x0000e400ff0c7b82 */ /* 0x010e620000000a00 */
[----:B0-----:R-:W-:-:S05]  /*09a0*/  IMAD.WIDE R18, R21, 0x8, R6 ;  /* 0x0000000815127825 */ /* 0x001fca00078e0206 */
[----:B------:R-:W2:Y:S01]  /*09b0*/  LDG.E.64 R6, desc[UR8][R18.64] ;  /* 0x0000000812067981 */ /* 0x000ea2000c1e1b00 */
[----:B-1----:R-:W-:Y:S01]  /*09c0*/  IMAD.WIDE R20, R21, 0x8, R12 ;  /* 0x0000000815147825 */ /* 0x002fe200078e020c */
[----:B--2---:R-:W-:-:S07]  /*09d0*/  DADD R6, R6, R10 ;  /* 0x0000000006067229 */ /* 0x004fce000000000a */
        /* <DEDUP_REMOVED lines=9> */
[----:B------:R-:W2:Y:S04]  /*0a70*/  LDG.E.64 R14, desc[UR8][R20.64+0x8] ;  /* 0x00000808140e7981 */ /* 0x000ea8000c1e1b00 */
[----:B------:R-:W2:Y:S01]  /*0a80*/  LDG.E.64 R16, desc[UR8][R4.64] ;  /* 0x0000000804107981 */ /* 0x000ea2000c1e1b00 */
[----:B------:R-:W-:Y:S01]  /*0a90*/  IADD3 R8, PT, PT, R8, 0x2, RZ ;  /* 0x0000000208087810 */ /* 0x000fe20007ffe0ff */
[----:B--2---:R-:W-:-:S07]  /*0aa0*/  DADD R14, R14, R16 ;  /* 0x000000000e0e7229 */ /* 0x004fce0000000010 */
[----:B------:R1:W-:Y:S04]  /*0ab0*/  STG.E.64 desc[UR8][R4.64], R14 ;  /* 0x0000000e04007986 */ /* 0x0003e8000c101b08 */
.L_x_3:
[----:B------:R-:W-:Y:S05]  /*0ac0*/  @P1 EXIT ;  /* 0x000000000000194d */ /* 0x000fea0003800000 */
[----:B-1----:R-:W1:Y:S01]  /*0ad0*/  LDC.64 R6, c[0x0][0x388] ;  /* 0x0000e200ff067b82 */ /* 0x002e620000000a00 */
[----:B----4-:R-:W-:Y:S02]  /*0ae0*/  IMAD.IADD R13, R9, 0x1, R8 ;  /* 0x00000001090d7824 */ /* 0x010fe400078e0208 */
[----:B------:R-:W2:Y:S05]  /*0af0*/  LDG.E.64 R8, desc[UR8][R2.64] ;  /* 0x0000000802087981 */ /* 0x000eaa000c1e1b00 */
[----:B------:R-:W3:Y:S01]  /*0b00*/  LDC.64 R10, c[0x0][0x390] ;  /* 0x0000e400ff0a7b82 */ /* 0x000ee20000000a00 */
[----:B-1----:R-:W-:-:S06]  /*0b10*/  IMAD.WIDE R6, R13, 0x8, R6 ;  /* 0x000000080d067825 */ /* 0x002fcc00078e0206 */
[----:B------:R-:W2:Y:S01]  /*0b20*/  LDG.E.64 R6, desc[UR8][R6.64] ;  /* 0x0000000806067981 */ /* 0x000ea2000c1e1b00 */
[----:B---3--:R-:W-:Y:S01]  /*0b30*/  IMAD.WIDE R10, R13, 0x8, R10 ;  /* 0x000000080d0a7825 */ /* 0x008fe200078e020a */
[----:B--2---:R-:W-:-:S07]  /*0b40*/  DADD R8, R6, R8 ;  /* 0x0000000006087229 */ /* 0x004fce0000000008 */
[----:B------:R-:W-:Y:S04]  /*0b50*/  STG.E.64 desc[UR8][R2.64], R8 ;  /* 0x0000000802007986 */ /* 0x000fe8000c101b08 */
[----:B------:R-:W2:Y:S04]  /*0b60*/  LDG.E.64 R12, desc[UR8][R4.64] ;  /* 0x00000008040c7981 */ /* 0x000ea8000c1e1b00 */
[----:B------:R-:W2:Y:S02]  /*0b70*/  LDG.E.64 R10, desc[UR8][R10.64] ;  /* 0x000000080a0a7981 */ /* 0x000ea4000c1e1b00 */
[----:B--2---:R-:W-:-:S07]  /*0b80*/  DADD R12, R10, R12 ;  /* 0x000000000a0c7229 */ /* 0x004fce000000000c */
[----:B------:R-:W-:Y:S01]  /*0b90*/  STG.E.64 desc[UR8][R4.64], R12 ;  /* 0x0000000c04007986 */ /* 0x000fe2000c101b08 */
[----:B------:R-:W-:Y:S05]  /*0ba0*/  EXIT ;  /* 0x000000000000794d */ /* 0x000fea0003800000 */
.L_x_4:
[----:B------:R-:W-:-:S00]  /*0bb0*/  BRA `(.L_x_4) ;  /* 0xfffffffc00fc7947 */ /* 0x000fc0000383ffff */
[----:B------:R-:W-:-:S00]  /*0bc0*/  NOP ;  /* 0x0000000000007918 */ /* 0x000fc00000000000 */
        /* <DEDUP_REMOVED lines=11> */
.L_x_5:


//--------------------- .nv.shared.reserved.0     --------------------------
	.section	.nv.shared.reserved.0,"aw",@nobits
	.weak		__nv_reservedSMEM_offset_0_alias
	.size		__nv_reservedSMEM_offset_0_alias, 0, 64
	.other		__nv_reservedSMEM_offset_0_alias,@"STO_CUDA_RESERVED_SHARED STV_DEFAULT"
__nv_reservedSMEM_offset_0_alias:
	.zero		0
	.zero		64


//--------------------- .nv.constant0._Z12ReduceKerneliPdS_S_S_ --------------------------
	.section	.nv.constant0._Z12ReduceKerneliPdS_S_S_,"a",@progbits
	.sectionflags	@""
	.align	4
.nv.constant0._Z12ReduceKerneliPdS_S_S_:
	.zero		936


//--------------------- SYMBOLS --------------------------

	.type		.nv.reservedSmem.offset0,@object
	.size		.nv.reservedSmem.offset0,0x4
